//
// Generated by NVIDIA NVVM Compiler
//
// Compiler Build ID: CL-36424714
// Cuda compilation tools, release 13.0, V13.0.88
// Based on NVVM 20.0.0
//

.version 9.0
.target sm_100
.address_size 64

	// .globl	_Z16zero_copy_kernelPf

.visible .entry _Z16zero_copy_kernelPf(
	.param .u64 .ptr .align 1 _Z16zero_copy_kernelPf_param_0
)
{
	.reg .b32 	%r<2>;
	.reg .b32 	%f<3>;
	.reg .b64 	%rd<5>;

	ld.param.u64 	%rd1, [_Z16zero_copy_kernelPf_param_0];
	cvta.to.global.u64 	%rd2, %rd1;
	mov.u32 	%r1, %tid.x;
	mul.wide.u32 	%rd3, %r1, 4;
	add.s64 	%rd4, %rd2, %rd3;
	ld.global.f32 	%f1, [%rd4];
	add.f32 	%f2, %f1, %f1;
	st.global.f32 	[%rd4], %f2;
	ret;

}


// ===== COMPILED SASS (sm_100) =====

	.target	sm_100

	.elftype	@"ET_EXEC"


//--------------------- .note.nv.tkinfo           --------------------------
	.section	.note.nv.tkinfo,"",@"SHT_NOTE"
	.sectionflags	@"SHF_NOTE_NV_TKINFO"
	.tkinfo
        /*0018*/ 	.word	0x00000002
        /*0030*/ 	.string	""
        /*0030*/ 	.string	"ptxas"
        /*0030*/ 	.string	"Cuda compilation tools, release 13.0, V13.0.88"
        /*0030*/ 	.string	"Build cuda_13.0.r13.0/compiler.36424714_0"
        /*0030*/ 	.string	"-arch sm_100 -m 64 "



//--------------------- .note.nv.cuinfo           --------------------------
	.section	.note.nv.cuinfo,"",@"SHT_NOTE"
	.sectionflags	@"SHF_NOTE_NV_CUINFO"
        /*0018*/ 	.short	0x0002
        /*001a*/ 	.short	0x0064
        /*001c*/ 	.short	0x0082
	.zero		2


//--------------------- .nv.info                  --------------------------
	.section	.nv.info,"",@"SHT_CUDA_INFO"
	.align	4


	//----- nvinfo : EIATTR_REGCOUNT
	.align		4
        /*0000*/ 	.byte	0x04, 0x2f
        /*0002*/ 	.short	(.L_1 - .L_0)
	.align		4
.L_0:
        /*0004*/ 	.word	index@(_Z16zero_copy_kernelPf)
        /*0008*/ 	.word	0x00000008


	//----- nvinfo : EIATTR_FRAME_SIZE
	.align		4
.L_1:
        /*000c*/ 	.byte	0x04, 0x11
        /*000e*/ 	.short	(.L_3 - .L_2)
	.align		4
.L_2:
        /*0010*/ 	.word	index@(_Z16zero_copy_kernelPf)
        /*0014*/ 	.word	0x00000000


	//----- nvinfo : EIATTR_MIN_STACK_SIZE
	.align		4
.L_3:
        /*0018*/ 	.byte	0x04, 0x12
        /*001a*/ 	.short	(.L_5 - .L_4)
	.align		4
.L_4:
        /*001c*/ 	.word	index@(_Z16zero_copy_kernelPf)
        /*0020*/ 	.word	0x00000000
.L_5:


//--------------------- .nv.compat                --------------------------
	.section	.nv.compat,"",@"SHT_CUDA_COMPAT_INFO"
	.align	4
        /*0000*/ 	.byte	0x02, 0x09, 0x00, 0x00, 0x02, 0x02, 0x01, 0x00, 0x02, 0x05, 0x05, 0x00, 0x03, 0x07, 0x01, 0x01
        /*0010*/ 	.byte	0x02, 0x03, 0x00, 0x00, 0x02, 0x06, 0x01, 0x00, 0x04, 0x0b, 0x08, 0x00, 0x09, 0x00, 0x00, 0x00
        /*0020*/ 	.byte	0x00, 0x00, 0x00, 0x00


//--------------------- .nv.info._Z16zero_copy_kernelPf --------------------------
	.section	.nv.info._Z16zero_copy_kernelPf,"",@"SHT_CUDA_INFO"
	.sectionflags	@""
	.align	4


	//----- nvinfo : EIATTR_CUDA_API_VERSION
	.align		4
        /*0000*/ 	.byte	0x04, 0x37
        /*0002*/ 	.short	(.L_7 - .L_6)
.L_6:
        /*0004*/ 	.word	0x00000082


	//----- nvinfo : EIATTR_KPARAM_INFO
	.align		4
.L_7:
        /*0008*/ 	.byte	0x04, 0x17
        /*000a*/ 	.short	(.L_9 - .L_8)
.L_8:
        /*000c*/ 	.word	0x00000000
        /*0010*/ 	.short	0x0000
        /*0012*/ 	.short	0x0000
        /*0014*/ 	.byte	0x00, 0xf5, 0x21, 0x00


	//----- nvinfo : EIATTR_SPARSE_MMA_MASK
	.align		4
.L_9:
        /*0018*/ 	.byte	0x03, 0x50
        /*001a*/ 	.short	0x0000


	//----- nvinfo : EIATTR_MAXREG_COUNT
	.align		4
        /*001c*/ 	.byte	0x03, 0x1b
        /*001e*/ 	.short	0x00ff


	//----- nvinfo : EIATTR_MERCURY_ISA_VERSION
	.align		4
        /*0020*/ 	.byte	0x03, 0x5f
        /*0022*/ 	.short	0x0101


	//----- nvinfo : EIATTR_VRC_CTA_INIT_COUNT
	.align		4
        /*0024*/ 	.byte	0x02, 0x4a
	.zero		1
	.zero		1


	//----- nvinfo : EIATTR_EXIT_INSTR_OFFSETS
	.align		4
        /*0028*/ 	.byte	0x04, 0x1c
        /*002a*/ 	.short	(.L_11 - .L_10)


	//   ....[0]....
.L_10:
        /*002c*/ 	.word	0x00000080


	//----- nvinfo : EIATTR_CBANK_PARAM_SIZE
	.align		4
.L_11:
        /*0030*/ 	.byte	0x03, 0x19
        /*0032*/ 	.short	0x0008


	//----- nvinfo : EIATTR_PARAM_CBANK
	.align		4
        /*0034*/ 	.byte	0x04, 0x0a
        /*0036*/ 	.short	(.L_13 - .L_12)
	.align		4
.L_12:
        /*0038*/ 	.word	index@(.nv.constant0._Z16zero_copy_kernelPf)
        /*003c*/ 	.short	0x0380
        /*003e*/ 	.short	0x0008


	//----- nvinfo : EIATTR_SW_WAR
	.align		4
.L_13:
        /*0040*/ 	.byte	0x04, 0x36
        /*0042*/ 	.short	(.L_15 - .L_14)
.L_14:
        /*0044*/ 	.word	0x00000008
.L_15:


//--------------------- .nv.callgraph             --------------------------
	.section	.nv.callgraph,"",@"SHT_CUDA_CALLGRAPH"
	.align	4
	.sectionentsize	8
	.align		4
        /*0000*/ 	.word	0x00000000
	.align		4
        /*0004*/ 	.word	0xffffffff
	.align		4
        /*0008*/ 	.word	0x00000000
	.align		4
        /*000c*/ 	.word	0xfffffffe
	.align		4
        /*0010*/ 	.word	0x00000000
	.align		4
        /*0014*/ 	.word	0xfffffffd
	.align		4
        /*0018*/ 	.word	0x00000000
	.align		4
        /*001c*/ 	.word	0xfffffffc


//--------------------- .text._Z16zero_copy_kernelPf --------------------------
	.section	.text._Z16zero_copy_kernelPf,"ax",@progbits
	.align	128
        .global         _Z16zero_copy_kernelPf
        .type           _Z16zero_copy_kernelPf,@function
        .size           _Z16zero_copy_kernelPf,(.L_x_1 - _Z16zero_copy_kernelPf)
        .other          _Z16zero_copy_kernelPf,@"STO_CUDA_ENTRY STV_DEFAULT"
_Z16zero_copy_kernelPf:
.text._Z16zero_copy_kernelPf:
[----:B------:R-:W-:Y:S01]  /*0000*/  LDC R1, c[0x0][0x37c] ;  /* 0x0000df00ff017b82 */ /* 0x000fe20000000800 */
[----:B------:R-:W0:Y:S07]  /*0010*/  S2R R5, SR_TID.X ;  /* 0x0000000000057919 */ /* 0x000e2e0000002100 */
[----:B------:R-:W0:Y:S01]  /*0020*/  LDC.64 R2, c[0x0][0x380] ;  /* 0x0000e000ff027b82 */ /* 0x000e220000000a00 */
[----:B------:R-:W1:Y:S01]  /*0030*/  LDCU.64 UR4, c[0x0][0x358] ;  /* 0x00006b00ff0477ac */ /* 0x000e620008000a00 */
[----:B0-----:R-:W-:-:S05]  /*0040*/  IMAD.WIDE.U32 R2, R5, 0x4, R2 ;  /* 0x0000000405027825 */ /* 0x001fca00078e0002 */
[----:B-1----:R-:W2:Y:S02]  /*0050*/  LDG.E R0, desc[UR4][R2.64] ;  /* 0x0000000402007981 */ /* 0x002ea4000c1e1900 */
[----:B--2---:R-:W-:-:S05]  /*0060*/  FADD R5, R0, R0 ;  /* 0x0000000000057221 */ /* 0x004fca0000000000 */
[----:B------:R-:W-:Y:S01]  /*0070*/  STG.E desc[UR4][R2.64], R5 ;  /* 0x0000000502007986 */ /* 0x000fe2000c101904 */
[----:B------:R-:W-:Y:S05]  /*0080*/  EXIT ;  /* 0x000000000000794d */ /* 0x000fea0003800000 */
.L_x_0:
[----:B------:R-:W-:-:S00]  /*0090*/  BRA `(.L_x_0) ;  /* 0xfffffffc00fc7947 */ /* 0x000fc0000383ffff */
[----:B------:R-:W-:-:S00]  /*00a0*/  NOP ;  /* 0x0000000000007918 */ /* 0x000fc00000000000 */
        /* <DEDUP_REMOVED lines=13> */
.L_x_1:


//--------------------- .nv.shared.reserved.0     --------------------------
	.section	.nv.shared.reserved.0,"aw",@nobits
	.weak		__nv_reservedSMEM_offset_0_alias
	.size		__nv_reservedSMEM_offset_0_alias, 0, 64
	.other		__nv_reservedSMEM_offset_0_alias,@"STO_CUDA_RESERVED_SHARED STV_DEFAULT"
__nv_reservedSMEM_offset_0_alias:
	.zero		0
	.zero		64


//--------------------- .nv.constant0._Z16zero_copy_kernelPf --------------------------
	.section	.nv.constant0._Z16zero_copy_kernelPf,"a",@progbits
	.sectionflags	@""
	.align	4
.nv.constant0._Z16zero_copy_kernelPf:
	.zero		904


//--------------------- SYMBOLS --------------------------

	.type		.nv.reservedSmem.offset0,@object
	.size		.nv.reservedSmem.offset0,0x4
